//
// Generated by NVIDIA NVVM Compiler
//
// Compiler Build ID: CL-36424714
// Cuda compilation tools, release 13.0, V13.0.88
// Based on NVVM 20.0.0
//

.version 9.0
.target sm_100
.address_size 64

	// .globl	_Z20hello_blocks_threadsv
.extern .func  (.param .b32 func_retval0) vprintf
(
	.param .b64 vprintf_param_0,
	.param .b64 vprintf_param_1
)
;
.global .align 1 .b8 $str[44] = {72, 101, 108, 108, 111, 32, 102, 114, 111, 109, 32, 116, 104, 114, 101, 97, 100, 32, 37, 100, 32, 40, 98, 108, 111, 99, 107, 32, 37, 100, 44, 32, 116, 104, 114, 101, 97, 100, 32, 37, 100, 41, 10};

.visible .entry _Z20hello_blocks_threadsv()
{
	.local .align 8 .b8 	__local_depot0[16];
	.reg .b64 	%SP;
	.reg .b64 	%SPL;
	.reg .b32 	%r<7>;
	.reg .b64 	%rd<5>;

	mov.u64 	%SPL, __local_depot0;
	cvta.local.u64 	%SP, %SPL;
	add.u64 	%rd1, %SP, 0;
	add.u64 	%rd2, %SPL, 0;
	mov.u32 	%r1, %ctaid.x;
	mov.u32 	%r2, %ntid.x;
	mov.u32 	%r3, %tid.x;
	mad.lo.s32 	%r4, %r1, %r2, %r3;
	st.local.v2.u32 	[%rd2], {%r4, %r1};
	st.local.u32 	[%rd2+8], %r3;
	mov.u64 	%rd3, $str;
	cvta.global.u64 	%rd4, %rd3;
	{ // callseq 0, 0
	.param .b64 param0;
	st.param.b64 	[param0], %rd4;
	.param .b64 param1;
	st.param.b64 	[param1], %rd1;
	.param .b32 retval0;
	call.uni (retval0), 
	vprintf, 
	(
	param0, 
	param1
	);
	ld.param.b32 	%r5, [retval0];
	} // callseq 0
	ret;

}


// ===== COMPILED SASS (sm_100) =====

	.target	sm_100

	.elftype	@"ET_EXEC"


//--------------------- .note.nv.tkinfo           --------------------------
	.section	.note.nv.tkinfo,"",@"SHT_NOTE"
	.sectionflags	@"SHF_NOTE_NV_TKINFO"
	.tkinfo
        /*0018*/ 	.word	0x00000002
        /*0030*/ 	.string	""
        /*0030*/ 	.string	"ptxas"
        /*0030*/ 	.string	"Cuda compilation tools, release 13.0, V13.0.88"
        /*0030*/ 	.string	"Build cuda_13.0.r13.0/compiler.36424714_0"
        /*0030*/ 	.string	"-arch sm_100 -m 64 "



//--------------------- .note.nv.cuinfo           --------------------------
	.section	.note.nv.cuinfo,"",@"SHT_NOTE"
	.sectionflags	@"SHF_NOTE_NV_CUINFO"
        /*0018*/ 	.short	0x0002
        /*001a*/ 	.short	0x0064
        /*001c*/ 	.short	0x0082
	.zero		2


//--------------------- .nv.info                  --------------------------
	.section	.nv.info,"",@"SHT_CUDA_INFO"
	.align	4


	//----- nvinfo : EIATTR_REGCOUNT
	.align		4
        /*0000*/ 	.byte	0x04, 0x2f
        /*0002*/ 	.short	(.L_2 - .L_1)
	.align		4
.L_1:
        /*0004*/ 	.word	index@(_Z20hello_blocks_threadsv)
        /*0008*/ 	.word	0x00000018


	//----- nvinfo : EIATTR_FRAME_SIZE
	.align		4
.L_2:
        /*000c*/ 	.byte	0x04, 0x11
        /*000e*/ 	.short	(.L_4 - .L_3)
	.align		4
.L_3:
        /*0010*/ 	.word	index@(_Z20hello_blocks_threadsv)
        /*0014*/ 	.word	0x00000010


	//----- nvinfo : EIATTR_MIN_STACK_SIZE
	.align		4
.L_4:
        /*0018*/ 	.byte	0x04, 0x12
        /*001a*/ 	.short	(.L_6 - .L_5)
	.align		4
.L_5:
        /*001c*/ 	.word	index@(_Z20hello_blocks_threadsv)
        /*0020*/ 	.word	0x00000010
.L_6:


//--------------------- .nv.compat                --------------------------
	.section	.nv.compat,"",@"SHT_CUDA_COMPAT_INFO"
	.align	4
        /*0000*/ 	.byte	0x02, 0x09, 0x00, 0x00, 0x02, 0x02, 0x01, 0x00, 0x02, 0x05, 0x05, 0x00, 0x03, 0x07, 0x01, 0x01
        /*0010*/ 	.byte	0x02, 0x03, 0x00, 0x00, 0x02, 0x06, 0x01, 0x00, 0x04, 0x0b, 0x08, 0x00, 0x09, 0x00, 0x00, 0x00
        /*0020*/ 	.byte	0x00, 0x00, 0x00, 0x00


//--------------------- .nv.info._Z20hello_blocks_threadsv --------------------------
	.section	.nv.info._Z20hello_blocks_threadsv,"",@"SHT_CUDA_INFO"
	.sectionflags	@""
	.align	4


	//----- nvinfo : EIATTR_CUDA_API_VERSION
	.align		4
        /*0000*/ 	.byte	0x04, 0x37
        /*0002*/ 	.short	(.L_8 - .L_7)
.L_7:
        /*0004*/ 	.word	0x00000082


	//----- nvinfo : EIATTR_SPARSE_MMA_MASK
	.align		4
.L_8:
        /*0008*/ 	.byte	0x03, 0x50
        /*000a*/ 	.short	0x0000


	//----- nvinfo : EIATTR_MAXREG_COUNT
	.align		4
        /*000c*/ 	.byte	0x03, 0x1b
        /*000e*/ 	.short	0x00ff


	//----- nvinfo : EIATTR_EXTERNS
	.align		4
        /*0010*/ 	.byte	0x04, 0x0f
        /*0012*/ 	.short	(.L_10 - .L_9)


	//   ....[0]....
	.align		4
.L_9:
        /*0014*/ 	.word	index@(vprintf)


	//----- nvinfo : EIATTR_MERCURY_ISA_VERSION
	.align		4
.L_10:
        /*0018*/ 	.byte	0x03, 0x5f
        /*001a*/ 	.short	0x0101


	//----- nvinfo : EIATTR_VRC_CTA_INIT_COUNT
	.align		4
        /*001c*/ 	.byte	0x02, 0x4a
	.zero		1
	.zero		1


	//----- nvinfo : EIATTR_SYSCALL_OFFSETS
	.align		4
        /*0020*/ 	.byte	0x04, 0x46
        /*0022*/ 	.short	(.L_12 - .L_11)


	//   ....[0]....
.L_11:
        /*0024*/ 	.word	0x00000120


	//----- nvinfo : EIATTR_EXIT_INSTR_OFFSETS
	.align		4
.L_12:
        /*0028*/ 	.byte	0x04, 0x1c
        /*002a*/ 	.short	(.L_14 - .L_13)


	//   ....[0]....
.L_13:
        /*002c*/ 	.word	0x00000130


	//----- nvinfo : EIATTR_SW_WAR
	.align		4
.L_14:
        /*0030*/ 	.byte	0x04, 0x36
        /*0032*/ 	.short	(.L_16 - .L_15)
.L_15:
        /*0034*/ 	.word	0x00000008
.L_16:


//--------------------- .nv.callgraph             --------------------------
	.section	.nv.callgraph,"",@"SHT_CUDA_CALLGRAPH"
	.align	4
	.sectionentsize	8
	.align		4
        /*0000*/ 	.word	0x00000000
	.align		4
        /*0004*/ 	.word	0xffffffff
	.align		4
        /*0008*/ 	.word	index@(_Z20hello_blocks_threadsv)
	.align		4
        /*000c*/ 	.word	index@(vprintf)
	.align		4
        /*0010*/ 	.word	0x00000000
	.align		4
        /*0014*/ 	.word	0xfffffffe
	.align		4
        /*0018*/ 	.word	0x00000000
	.align		4
        /*001c*/ 	.word	0xfffffffd
	.align		4
        /*0020*/ 	.word	0x00000000
	.align		4
        /*0024*/ 	.word	0xfffffffc


//--------------------- .nv.constant4             --------------------------
	.section	.nv.constant4,"a",@progbits
	.align	8
	.align		8
.nv.constant4:
        /*0000*/ 	.dword	vprintf
	.align		8
        /*0008*/ 	.dword	$str


//--------------------- .text._Z20hello_blocks_threadsv --------------------------
	.section	.text._Z20hello_blocks_threadsv,"ax",@progbits
	.align	128
        .global         _Z20hello_blocks_threadsv
        .type           _Z20hello_blocks_threadsv,@function
        .size           _Z20hello_blocks_threadsv,(.L_x_2 - _Z20hello_blocks_threadsv)
        .other          _Z20hello_blocks_threadsv,@"STO_CUDA_ENTRY STV_DEFAULT"
_Z20hello_blocks_threadsv:
.text._Z20hello_blocks_threadsv:
[----:B------:R-:W0:Y:S01]  /*0000*/  LDC R1, c[0x0][0x37c] ;  /* 0x0000df00ff017b82 */ /* 0x000e220000000800 */
[----:B------:R-:W1:Y:S01]  /*0010*/  S2R R10, SR_TID.X ;  /* 0x00000000000a7919 */ /* 0x000e620000002100 */
[----:B------:R-:W2:Y:S01]  /*0020*/  LDCU UR5, c[0x0][0x2fc] ;  /* 0x00005f80ff0577ac */ /* 0x000ea20008000800 */
[----:B0-----:R-:W-:Y:S01]  /*0030*/  VIADD R1, R1, 0xfffffff0 ;  /* 0xfffffff001017836 */ /* 0x001fe20000000000 */
[----:B------:R-:W-:Y:S01]  /*0040*/  MOV R0, 0x0 ;  /* 0x0000000000007802 */ /* 0x000fe20000000f00 */
[----:B------:R-:W0:Y:S01]  /*0050*/  S2R R3, SR_CTAID.X ;  /* 0x0000000000037919 */ /* 0x000e220000002500 */
[----:B------:R-:W0:Y:S02]  /*0060*/  LDCU UR6, c[0x0][0x360] ;  /* 0x00006c00ff0677ac */ /* 0x000e240008000800 */
[----:B------:R3:W4:Y:S01]  /*0070*/  LDC.64 R8, c[0x4][R0] ;  /* 0x0100000000087b82 */ /* 0x0007220000000a00 */
[----:B------:R-:W5:Y:S02]  /*0080*/  LDCU UR4, c[0x0][0x2f8] ;  /* 0x00005f00ff0477ac */ /* 0x000f640008000800 */
[----:B-----5:R-:W-:Y:S01]  /*0090*/  IADD3 R6, P0, PT, R1, UR4, RZ ;  /* 0x0000000401067c10 */ /* 0x020fe2000ff1e0ff */
[----:B-1----:R3:W-:Y:S04]  /*00a0*/  STL [R1+0x8], R10 ;  /* 0x0000080a01007387 */ /* 0x0027e80000100800 */
[----:B--2---:R-:W-:-:S02]  /*00b0*/  IMAD.X R7, RZ, RZ, UR5, P0 ;  /* 0x00000005ff077e24 */ /* 0x004fc400080e06ff */
[----:B0-----:R-:W-:Y:S01]  /*00c0*/  IMAD R2, R3, UR6, R10 ;  /* 0x0000000603027c24 */ /* 0x001fe2000f8e020a */
[----:B------:R-:W0:Y:S04]  /*00d0*/  LDCU.64 UR6, c[0x4][0x8] ;  /* 0x01000100ff0677ac */ /* 0x000e280008000a00 */
[----:B------:R3:W-:Y:S01]  /*00e0*/  STL.64 [R1], R2 ;  /* 0x0000000201007387 */ /* 0x0007e20000100a00 */
[----:B0-----:R-:W-:Y:S01]  /*00f0*/  IMAD.U32 R4, RZ, RZ, UR6 ;  /* 0x00000006ff047e24 */ /* 0x001fe2000f8e00ff */
[----:B---34-:R-:W-:-:S07]  /*0100*/  MOV R5, UR7 ;  /* 0x0000000700057c02 */ /* 0x018fce0008000f00 */
[----:B------:R-:W-:-:S07]  /*0110*/  LEPC R20, `(.L_x_0) ;  /* 0x000000001014794e */ /* 0x000fce0000000000 */
[----:B------:R-:W-:Y:S05]  /*0120*/  CALL.ABS.NOINC R8 ;  /* 0x0000000008007343 */ /* 0x000fea0003c00000 */
.L_x_0:
[----:B------:R-:W-:Y:S05]  /*0130*/  EXIT ;  /* 0x000000000000794d */ /* 0x000fea0003800000 */
.L_x_1:
[----:B------:R-:W-:-:S00]  /*0140*/  BRA `(.L_x_1) ;  /* 0xfffffffc00fc7947 */ /* 0x000fc0000383ffff */
[----:B------:R-:W-:-:S00]  /*0150*/  NOP ;  /* 0x0000000000007918 */ /* 0x000fc00000000000 */
        /* <DEDUP_REMOVED lines=10> */
.L_x_2:


//--------------------- .nv.global.init           --------------------------
	.section	.nv.global.init,"aw",@progbits
.nv.global.init:
	.type		$str,@object
	.size		$str,(.L_0 - $str)
$str:
        /*0000*/ 	.byte	0x48, 0x65, 0x6c, 0x6c, 0x6f, 0x20, 0x66, 0x72, 0x6f, 0x6d, 0x20, 0x74, 0x68, 0x72, 0x65, 0x61
        /*0010*/ 	.byte	0x64, 0x20, 0x25, 0x64, 0x20, 0x28, 0x62, 0x6c, 0x6f, 0x63, 0x6b, 0x20, 0x25, 0x64, 0x2c, 0x20
        /*0020*/ 	.byte	0x74, 0x68, 0x72, 0x65, 0x61, 0x64, 0x20, 0x25, 0x64, 0x29, 0x0a, 0x00
.L_0:


//--------------------- .nv.shared.reserved.0     --------------------------
	.section	.nv.shared.reserved.0,"aw",@nobits
	.weak		__nv_reservedSMEM_offset_0_alias
	.size		__nv_reservedSMEM_offset_0_alias, 0, 64
	.other		__nv_reservedSMEM_offset_0_alias,@"STO_CUDA_RESERVED_SHARED STV_DEFAULT"
__nv_reservedSMEM_offset_0_alias:
	.zero		0
	.zero		64


//--------------------- .nv.constant0._Z20hello_blocks_threadsv --------------------------
	.section	.nv.constant0._Z20hello_blocks_threadsv,"a",@progbits
	.sectionflags	@""
	.align	4
.nv.constant0._Z20hello_blocks_threadsv:
	.zero		896


//--------------------- SYMBOLS --------------------------

	.type		.nv.reservedSmem.offset0,@object
	.size		.nv.reservedSmem.offset0,0x4
	.type		vprintf,@function
